//
// Generated by NVIDIA NVVM Compiler
//
// Compiler Build ID: CL-36424714
// Cuda compilation tools, release 13.0, V13.0.88
// Based on NVVM 20.0.0
//

.version 9.0
.target sm_100
.address_size 64

	// .globl	_Z12flops_kernelPfS_S_ii

.visible .entry _Z12flops_kernelPfS_S_ii(
	.param .u64 .ptr .align 1 _Z12flops_kernelPfS_S_ii_param_0,
	.param .u64 .ptr .align 1 _Z12flops_kernelPfS_S_ii_param_1,
	.param .u64 .ptr .align 1 _Z12flops_kernelPfS_S_ii_param_2,
	.param .u32 _Z12flops_kernelPfS_S_ii_param_3,
	.param .u32 _Z12flops_kernelPfS_S_ii_param_4
)
{
	.reg .pred 	%p<7>;
	.reg .b32 	%r<17>;
	.reg .b32 	%f<44>;
	.reg .b64 	%rd<12>;

	ld.param.u64 	%rd3, [_Z12flops_kernelPfS_S_ii_param_0];
	ld.param.u64 	%rd4, [_Z12flops_kernelPfS_S_ii_param_1];
	ld.param.u64 	%rd5, [_Z12flops_kernelPfS_S_ii_param_2];
	ld.param.u32 	%r10, [_Z12flops_kernelPfS_S_ii_param_3];
	ld.param.u32 	%r9, [_Z12flops_kernelPfS_S_ii_param_4];
	mov.u32 	%r11, %ctaid.x;
	mov.u32 	%r12, %ntid.x;
	mov.u32 	%r13, %tid.x;
	mad.lo.s32 	%r1, %r11, %r12, %r13;
	setp.ge.s32 	%p1, %r1, %r10;
	@%p1 bra 	$L__BB0_9;
	cvta.to.global.u64 	%rd1, %rd3;
	cvta.to.global.u64 	%rd2, %rd4;
	setp.lt.s32 	%p2, %r9, 1;
	mov.f32 	%f43, 0f00000000;
	@%p2 bra 	$L__BB0_8;
	mul.wide.s32 	%rd6, %r1, 4;
	add.s64 	%rd7, %rd2, %rd6;
	ld.global.f32 	%f38, [%rd7];
	add.s64 	%rd8, %rd1, %rd6;
	ld.global.f32 	%f39, [%rd8];
	and.b32  	%r2, %r9, 3;
	setp.lt.u32 	%p3, %r9, 4;
	mov.f32 	%f43, 0f00000000;
	@%p3 bra 	$L__BB0_5;
	and.b32  	%r14, %r9, 2147483644;
	neg.s32 	%r15, %r14;
	mov.f32 	%f43, 0f00000000;
$L__BB0_4:
	fma.rn.f32 	%f24, %f39, 0f3F800008, %f38;
	fma.rn.f32 	%f25, %f38, 0f3F7FFFEF, %f24;
	fma.rn.f32 	%f26, %f24, %f25, %f43;
	fma.rn.f32 	%f27, %f24, 0f3F800008, %f25;
	fma.rn.f32 	%f28, %f25, 0f3F7FFFEF, %f27;
	fma.rn.f32 	%f29, %f27, %f28, %f26;
	fma.rn.f32 	%f30, %f27, 0f3F800008, %f28;
	fma.rn.f32 	%f31, %f28, 0f3F7FFFEF, %f30;
	fma.rn.f32 	%f32, %f30, %f31, %f29;
	fma.rn.f32 	%f39, %f30, 0f3F800008, %f31;
	fma.rn.f32 	%f38, %f31, 0f3F7FFFEF, %f39;
	fma.rn.f32 	%f43, %f39, %f38, %f32;
	add.s32 	%r15, %r15, 4;
	setp.ne.s32 	%p4, %r15, 0;
	@%p4 bra 	$L__BB0_4;
$L__BB0_5:
	setp.eq.s32 	%p5, %r2, 0;
	@%p5 bra 	$L__BB0_8;
	neg.s32 	%r16, %r2;
$L__BB0_7:
	.pragma "nounroll";
	fma.rn.f32 	%f39, %f39, 0f3F800008, %f38;
	fma.rn.f32 	%f38, %f38, 0f3F7FFFEF, %f39;
	fma.rn.f32 	%f43, %f39, %f38, %f43;
	add.s32 	%r16, %r16, 1;
	setp.ne.s32 	%p6, %r16, 0;
	@%p6 bra 	$L__BB0_7;
$L__BB0_8:
	cvta.to.global.u64 	%rd9, %rd5;
	mul.wide.s32 	%rd10, %r1, 4;
	add.s64 	%rd11, %rd9, %rd10;
	st.global.f32 	[%rd11], %f43;
$L__BB0_9:
	ret;

}


// ===== COMPILED SASS (sm_100) =====

	.target	sm_100

	.elftype	@"ET_EXEC"


//--------------------- .note.nv.tkinfo           --------------------------
	.section	.note.nv.tkinfo,"",@"SHT_NOTE"
	.sectionflags	@"SHF_NOTE_NV_TKINFO"
	.tkinfo
        /*0018*/ 	.word	0x00000002
        /*0030*/ 	.string	""
        /*0030*/ 	.string	"ptxas"
        /*0030*/ 	.string	"Cuda compilation tools, release 13.0, V13.0.88"
        /*0030*/ 	.string	"Build cuda_13.0.r13.0/compiler.36424714_0"
        /*0030*/ 	.string	"-arch sm_100 -m 64 "



//--------------------- .note.nv.cuinfo           --------------------------
	.section	.note.nv.cuinfo,"",@"SHT_NOTE"
	.sectionflags	@"SHF_NOTE_NV_CUINFO"
        /*0018*/ 	.short	0x0002
        /*001a*/ 	.short	0x0064
        /*001c*/ 	.short	0x0082
	.zero		2


//--------------------- .nv.info                  --------------------------
	.section	.nv.info,"",@"SHT_CUDA_INFO"
	.align	4


	//----- nvinfo : EIATTR_REGCOUNT
	.align		4
        /*0000*/ 	.byte	0x04, 0x2f
        /*0002*/ 	.short	(.L_1 - .L_0)
	.align		4
.L_0:
        /*0004*/ 	.word	index@(_Z12flops_kernelPfS_S_ii)
        /*0008*/ 	.word	0x00000016


	//----- nvinfo : EIATTR_FRAME_SIZE
	.align		4
.L_1:
        /*000c*/ 	.byte	0x04, 0x11
        /*000e*/ 	.short	(.L_3 - .L_2)
	.align		4
.L_2:
        /*0010*/ 	.word	index@(_Z12flops_kernelPfS_S_ii)
        /*0014*/ 	.word	0x00000000


	//----- nvinfo : EIATTR_MIN_STACK_SIZE
	.align		4
.L_3:
        /*0018*/ 	.byte	0x04, 0x12
        /*001a*/ 	.short	(.L_5 - .L_4)
	.align		4
.L_4:
        /*001c*/ 	.word	index@(_Z12flops_kernelPfS_S_ii)
        /*0020*/ 	.word	0x00000000
.L_5:


//--------------------- .nv.compat                --------------------------
	.section	.nv.compat,"",@"SHT_CUDA_COMPAT_INFO"
	.align	4
        /*0000*/ 	.byte	0x02, 0x09, 0x00, 0x00, 0x02, 0x02, 0x01, 0x00, 0x02, 0x05, 0x05, 0x00, 0x03, 0x07, 0x01, 0x01
        /*0010*/ 	.byte	0x02, 0x03, 0x00, 0x00, 0x02, 0x06, 0x01, 0x00, 0x04, 0x0b, 0x08, 0x00, 0x09, 0x00, 0x00, 0x00
        /*0020*/ 	.byte	0x00, 0x00, 0x00, 0x00


//--------------------- .nv.info._Z12flops_kernelPfS_S_ii --------------------------
	.section	.nv.info._Z12flops_kernelPfS_S_ii,"",@"SHT_CUDA_INFO"
	.sectionflags	@""
	.align	4


	//----- nvinfo : EIATTR_CUDA_API_VERSION
	.align		4
        /*0000*/ 	.byte	0x04, 0x37
        /*0002*/ 	.short	(.L_7 - .L_6)
.L_6:
        /*0004*/ 	.word	0x00000082


	//----- nvinfo : EIATTR_KPARAM_INFO
	.align		4
.L_7:
        /*0008*/ 	.byte	0x04, 0x17
        /*000a*/ 	.short	(.L_9 - .L_8)
.L_8:
        /*000c*/ 	.word	0x00000000
        /*0010*/ 	.short	0x0004
        /*0012*/ 	.short	0x001c
        /*0014*/ 	.byte	0x00, 0xf0, 0x11, 0x00


	//----- nvinfo : EIATTR_KPARAM_INFO
	.align		4
.L_9:
        /*0018*/ 	.byte	0x04, 0x17
        /*001a*/ 	.short	(.L_11 - .L_10)
.L_10:
        /*001c*/ 	.word	0x00000000
        /*0020*/ 	.short	0x0003
        /*0022*/ 	.short	0x0018
        /*0024*/ 	.byte	0x00, 0xf0, 0x11, 0x00


	//----- nvinfo : EIATTR_KPARAM_INFO
	.align		4
.L_11:
        /*0028*/ 	.byte	0x04, 0x17
        /*002a*/ 	.short	(.L_13 - .L_12)
.L_12:
        /*002c*/ 	.word	0x00000000
        /*0030*/ 	.short	0x0002
        /*0032*/ 	.short	0x0010
        /*0034*/ 	.byte	0x00, 0xf5, 0x21, 0x00


	//----- nvinfo : EIATTR_KPARAM_INFO
	.align		4
.L_13:
        /*0038*/ 	.byte	0x04, 0x17
        /*003a*/ 	.short	(.L_15 - .L_14)
.L_14:
        /*003c*/ 	.word	0x00000000
        /*0040*/ 	.short	0x0001
        /*0042*/ 	.short	0x0008
        /*0044*/ 	.byte	0x00, 0xf5, 0x21, 0x00


	//----- nvinfo : EIATTR_KPARAM_INFO
	.align		4
.L_15:
        /*0048*/ 	.byte	0x04, 0x17
        /*004a*/ 	.short	(.L_17 - .L_16)
.L_16:
        /*004c*/ 	.word	0x00000000
        /*0050*/ 	.short	0x0000
        /*0052*/ 	.short	0x0000
        /*0054*/ 	.byte	0x00, 0xf5, 0x21, 0x00


	//----- nvinfo : EIATTR_SPARSE_MMA_MASK
	.align		4
.L_17:
        /*0058*/ 	.byte	0x03, 0x50
        /*005a*/ 	.short	0x0000


	//----- nvinfo : EIATTR_MAXREG_COUNT
	.align		4
        /*005c*/ 	.byte	0x03, 0x1b
        /*005e*/ 	.short	0x00ff


	//----- nvinfo : EIATTR_MERCURY_ISA_VERSION
	.align		4
        /*0060*/ 	.byte	0x03, 0x5f
        /*0062*/ 	.short	0x0101


	//----- nvinfo : EIATTR_VRC_CTA_INIT_COUNT
	.align		4
        /*0064*/ 	.byte	0x02, 0x4a
	.zero		1
	.zero		1


	//----- nvinfo : EIATTR_EXIT_INSTR_OFFSETS
	.align		4
        /*0068*/ 	.byte	0x04, 0x1c
        /*006a*/ 	.short	(.L_19 - .L_18)


	//   ....[0]....
.L_18:
        /*006c*/ 	.word	0x00000070


	//   ....[1]....
        /*0070*/ 	.word	0x000008e0


	//----- nvinfo : EIATTR_CBANK_PARAM_SIZE
	.align		4
.L_19:
        /*0074*/ 	.byte	0x03, 0x19
        /*0076*/ 	.short	0x0020


	//----- nvinfo : EIATTR_PARAM_CBANK
	.align		4
        /*0078*/ 	.byte	0x04, 0x0a
        /*007a*/ 	.short	(.L_21 - .L_20)
	.align		4
.L_20:
        /*007c*/ 	.word	index@(.nv.constant0._Z12flops_kernelPfS_S_ii)
        /*0080*/ 	.short	0x0380
        /*0082*/ 	.short	0x0020


	//----- nvinfo : EIATTR_SW_WAR
	.align		4
.L_21:
        /*0084*/ 	.byte	0x04, 0x36
        /*0086*/ 	.short	(.L_23 - .L_22)
.L_22:
        /*0088*/ 	.word	0x00000008
.L_23:


//--------------------- .nv.callgraph             --------------------------
	.section	.nv.callgraph,"",@"SHT_CUDA_CALLGRAPH"
	.align	4
	.sectionentsize	8
	.align		4
        /*0000*/ 	.word	0x00000000
	.align		4
        /*0004*/ 	.word	0xffffffff
	.align		4
        /*0008*/ 	.word	0x00000000
	.align		4
        /*000c*/ 	.word	0xfffffffe
	.align		4
        /*0010*/ 	.word	0x00000000
	.align		4
        /*0014*/ 	.word	0xfffffffd
	.align		4
        /*0018*/ 	.word	0x00000000
	.align		4
        /*001c*/ 	.word	0xfffffffc


//--------------------- .text._Z12flops_kernelPfS_S_ii --------------------------
	.section	.text._Z12flops_kernelPfS_S_ii,"ax",@progbits
	.align	128
        .global         _Z12flops_kernelPfS_S_ii
        .type           _Z12flops_kernelPfS_S_ii,@function
        .size           _Z12flops_kernelPfS_S_ii,(.L_x_8 - _Z12flops_kernelPfS_S_ii)
        .other          _Z12flops_kernelPfS_S_ii,@"STO_CUDA_ENTRY STV_DEFAULT"
_Z12flops_kernelPfS_S_ii:
.text._Z12flops_kernelPfS_S_ii:
[----:B------:R-:W-:Y:S01]  /*0000*/  LDC R1, c[0x0][0x37c] ;  /* 0x0000df00ff017b82 */ /* 0x000fe20000000800 */
[----:B------:R-:W0:Y:S07]  /*0010*/  S2R R3, SR_TID.X ;  /* 0x0000000000037919 */ /* 0x000e2e0000002100 */
[----:B------:R-:W0:Y:S01]  /*0020*/  S2UR UR4, SR_CTAID.X ;  /* 0x00000000000479c3 */ /* 0x000e220000002500 */
[----:B------:R-:W1:Y:S07]  /*0030*/  LDCU UR5, c[0x0][0x398] ;  /* 0x00007300ff0577ac */ /* 0x000e6e0008000800 */
[----:B------:R-:W0:Y:S02]  /*0040*/  LDC R0, c[0x0][0x360] ;  /* 0x0000d800ff007b82 */ /* 0x000e240000000800 */
[----:B0-----:R-:W-:-:S05]  /*0050*/  IMAD R0, R0, UR4, R3 ;  /* 0x0000000400007c24 */ /* 0x001fca000f8e0203 */
[----:B-1----:R-:W-:-:S13]  /*0060*/  ISETP.GE.AND P0, PT, R0, UR5, PT ;  /* 0x0000000500007c0c */ /* 0x002fda000bf06270 */
[----:B------:R-:W-:Y:S05]  /*0070*/  @P0 EXIT ;  /* 0x000000000000094d */ /* 0x000fea0003800000 */
[----:B------:R-:W0:Y:S01]  /*0080*/  LDCU UR5, c[0x0][0x39c] ;  /* 0x00007380ff0577ac */ /* 0x000e220008000800 */
[----:B------:R-:W-:Y:S01]  /*0090*/  HFMA2 R7, -RZ, RZ, 0, 0 ;  /* 0x00000000ff077431 */ /* 0x000fe200000001ff */
[----:B------:R-:W1:Y:S01]  /*00a0*/  LDCU.64 UR6, c[0x0][0x358] ;  /* 0x00006b00ff0677ac */ /* 0x000e620008000a00 */
[----:B0-----:R-:W-:-:S09]  /*00b0*/  UISETP.GE.AND UP0, UPT, UR5, 0x1, UPT ;  /* 0x000000010500788c */ /* 0x001fd2000bf06270 */
[----:B-1----:R-:W-:Y:S05]  /*00c0*/  BRA.U !UP0, `(.L_x_0) ;  /* 0x0000000508f87547 */ /* 0x002fea000b800000 */
[----:B------:R-:W0:Y:S08]  /*00d0*/  LDC.64 R2, c[0x0][0x388] ;  /* 0x0000e200ff027b82 */ /* 0x000e300000000a00 */
[----:B------:R-:W1:Y:S01]  /*00e0*/  LDC.64 R4, c[0x0][0x380] ;  /* 0x0000e000ff047b82 */ /* 0x000e620000000a00 */
[----:B0-----:R-:W-:-:S06]  /*00f0*/  IMAD.WIDE R2, R0, 0x4, R2 ;  /* 0x0000000400027825 */ /* 0x001fcc00078e0202 */
[----:B------:R0:W5:Y:S01]  /*0100*/  LDG.E R2, desc[UR6][R2.64] ;  /* 0x0000000602027981 */ /* 0x000162000c1e1900 */
[----:B-1----:R-:W-:-:S06]  /*0110*/  IMAD.WIDE R4, R0, 0x4, R4 ;  /* 0x0000000400047825 */ /* 0x002fcc00078e0204 */
[----:B------:R0:W5:Y:S01]  /*0120*/  LDG.E R5, desc[UR6][R4.64] ;  /* 0x0000000604057981 */ /* 0x000162000c1e1900 */
[----:B------:R-:W-:Y:S01]  /*0130*/  UISETP.GE.U32.AND UP0, UPT, UR5, 0x4, UPT ;  /* 0x000000040500788c */ /* 0x000fe2000bf06070 */
[----:B------:R-:W-:Y:S01]  /*0140*/  MOV R7, RZ ;  /* 0x000000ff00077202 */ /* 0x000fe20000000f00 */
[----:B------:R-:W-:-:S07]  /*0150*/  ULOP3.LUT UR4, UR5, 0x3, URZ, 0xc0, !UPT ;  /* 0x0000000305047892 */ /* 0x000fce000f8ec0ff */
[----:B0-----:R-:W-:Y:S05]  /*0160*/  BRA.U !UP0, `(.L_x_1) ;  /* 0x0000000508ac7547 */ /* 0x001fea000b800000 */
[----:B------:R-:W-:Y:S01]  /*0170*/  ULOP3.LUT UR5, UR5, 0x7ffffffc, URZ, 0xc0, !UPT ;  /* 0x7ffffffc05057892 */ /* 0x000fe2000f8ec0ff */
[----:B------:R-:W-:-:S03]  /*0180*/  MOV R7, RZ ;  /* 0x000000ff00077202 */ /* 0x000fc60000000f00 */
[----:B------:R-:W-:-:S04]  /*0190*/  UIADD3 UR5, UPT, UPT, -UR5, URZ, URZ ;  /* 0x000000ff05057290 */ /* 0x000fc8000fffe1ff */
[----:B------:R-:W-:-:S09]  /*01a0*/  UISETP.GE.AND UP0, UPT, UR5, URZ, UPT ;  /* 0x000000ff0500728c */ /* 0x000fd2000bf06270 */
[----:B------:R-:W-:Y:S05]  /*01b0*/  BRA.U UP0, `(.L_x_2) ;  /* 0x00000005005c7547 */ /* 0x000fea000b800000 */
[----:B------:R-:W-:Y:S02]  /*01c0*/  UIADD3 UR8, UPT, UPT, -UR5, URZ, URZ ;  /* 0x000000ff05087290 */ /* 0x000fe4000fffe1ff */
[----:B------:R-:W-:Y:S02]  /*01d0*/  UPLOP3.LUT UP0, UPT, UPT, UPT, UPT, 0x80, 0x8 ;  /* 0x000000000008789c */ /* 0x000fe40003f0f070 */
[----:B------:R-:W-:-:S09]  /*01e0*/  UISETP.GT.AND UP1, UPT, UR8, 0xc, UPT ;  /* 0x0000000c0800788c */ /* 0x000fd2000bf24270 */
[----:B------:R-:W-:Y:S05]  /*01f0*/  BRA.U !UP1, `(.L_x_3) ;  /* 0x0000000109d07547 */ /* 0x000fea000b800000 */
[----:B------:R-:W-:-:S11]  /*0200*/  UPLOP3.LUT UP0, UPT, UPT, UPT, UPT, 0x40, 0x4 ;  /* 0x000000000004789c */ /* 0x000fd60003f0e870 */
.L_x_4:
[----:B-----5:R-:W-:Y:S01]  /*0210*/  FFMA R8, R5, 1.0000009536743164062, R2 ;  /* 0x3f80000805087823 */ /* 0x020fe20000000002 */
[----:B------:R-:W-:-:S03]  /*0220*/  UIADD3 UR5, UPT, UPT, UR5, 0x10, URZ ;  /* 0x0000001005057890 */ /* 0x000fc6000fffe0ff */
[----:B------:R-:W-:Y:S01]  /*0230*/  FFMA R9, R2, 0.99999898672103881836, R8 ;  /* 0x3f7fffef02097823 */ /* 0x000fe20000000008 */
[----:B------:R-:W-:-:S03]  /*0240*/  UISETP.GE.AND UP1, UPT, UR5, -0xc, UPT ;  /* 0xfffffff40500788c */ /* 0x000fc6000bf26270 */
[C---:B------:R-:W-:Y:S01]  /*0250*/  FFMA R10, R8.reuse, 1.0000009536743164062, R9 ;  /* 0x3f800008080a7823 */ /* 0x040fe20000000009 */
[----:B------:R-:W-:-:S03]  /*0260*/  FFMA R8, R8, R9, R7 ;  /* 0x0000000908087223 */ /* 0x000fc60000000007 */
[----:B------:R-:W-:-:S04]  /*0270*/  FFMA R11, R9, 0.99999898672103881836, R10 ;  /* 0x3f7fffef090b7823 */ /* 0x000fc8000000000a */
        /* <DEDUP_REMOVED lines=12> */
[----:B------:R-:W-:-:S04]  /*0340*/  FFMA R6, R18, 1.0000009536743164062, R19 ;  /* 0x3f80000812067823 */ /* 0x000fc80000000013 */
[----:B------:R-:W-:Y:S01]  /*0350*/  FFMA R5, R19, 0.99999898672103881836, R6 ;  /* 0x3f7fffef13057823 */ /* 0x000fe20000000006 */
[----:B------:R-:W-:-:S03]  /*0360*/  FFMA R19, R18, R19, R10 ;  /* 0x0000001312137223 */ /* 0x000fc6000000000a */
        /* <DEDUP_REMOVED lines=27> */
[----:B------:R-:W-:Y:S01]  /*0520*/  FFMA R7, R5, R2, R6 ;  /* 0x0000000205077223 */ /* 0x000fe20000000006 */
[----:B------:R-:W-:Y:S06]  /*0530*/  BRA.U !UP1, `(.L_x_4) ;  /* 0xfffffffd09347547 */ /* 0x000fec000b83ffff */
.L_x_3:
[----:B------:R-:W-:-:S04]  /*0540*/  UIADD3 UR8, UPT, UPT, -UR5, URZ, URZ ;  /* 0x000000ff05087290 */ /* 0x000fc8000fffe1ff */
[----:B------:R-:W-:-:S09]  /*0550*/  UISETP.GT.AND UP1, UPT, UR8, 0x4, UPT ;  /* 0x000000040800788c */ /* 0x000fd2000bf24270 */
[----:B------:R-:W-:Y:S05]  /*0560*/  BRA.U !UP1, `(.L_x_5) ;  /* 0x0000000109687547 */ /* 0x000fea000b800000 */
[----:B-----5:R-:W-:Y:S01]  /*0570*/  FFMA R5, R5, 1.0000009536743164062, R2 ;  /* 0x3f80000805057823 */ /* 0x020fe20000000002 */
[----:B------:R-:W-:Y:S02]  /*0580*/  UPLOP3.LUT UP0, UPT, UPT, UPT, UPT, 0x40, 0x4 ;  /* 0x000000000004789c */ /* 0x000fe40003f0e870 */
[----:B------:R-:W-:Y:S01]  /*0590*/  UIADD3 UR5, UPT, UPT, UR5, 0x8, URZ ;  /* 0x0000000805057890 */ /* 0x000fe2000fffe0ff */
        /* <DEDUP_REMOVED lines=22> */
[----:B------:R-:W-:-:S07]  /*0700*/  FFMA R7, R5, R2, R4 ;  /* 0x0000000205077223 */ /* 0x000fce0000000004 */
.L_x_5:
[----:B------:R-:W-:-:S09]  /*0710*/  UISETP.NE.OR UP0, UPT, UR5, URZ, UP0 ;  /* 0x000000ff0500728c */ /* 0x000fd20008705670 */
[----:B------:R-:W-:Y:S05]  /*0720*/  BRA.U !UP0, `(.L_x_1) ;  /* 0x00000001083c7547 */ /* 0x000fea000b800000 */
.L_x_2:
[----:B-----5:R-:W-:Y:S01]  /*0730*/  FFMA R5, R5, 1.0000009536743164062, R2 ;  /* 0x3f80000805057823 */ /* 0x020fe20000000002 */
[----:B------:R-:W-:-:S03]  /*0740*/  UIADD3 UR5, UPT, UPT, UR5, 0x4, URZ ;  /* 0x0000000405057890 */ /* 0x000fc6000fffe0ff */
[----:B------:R-:W-:Y:S01]  /*0750*/  FFMA R2, R2, 0.99999898672103881836, R5 ;  /* 0x3f7fffef02027823 */ /* 0x000fe20000000005 */
[----:B------:R-:W-:-:S03]  /*0760*/  UISETP.NE.AND UP0, UPT, UR5, URZ, UPT ;  /* 0x000000ff0500728c */ /* 0x000fc6000bf05270 */
        /* <DEDUP_REMOVED lines=9> */
[----:B------:R-:W-:Y:S01]  /*0800*/  FFMA R7, R5, R2, R4 ;  /* 0x0000000205077223 */ /* 0x000fe20000000004 */
[----:B------:R-:W-:Y:S06]  /*0810*/  BRA.U UP0, `(.L_x_2) ;  /* 0xfffffffd00c47547 */ /* 0x000fec000b83ffff */
.L_x_1:
[----:B------:R-:W-:-:S09]  /*0820*/  UISETP.NE.AND UP0, UPT, UR4, URZ, UPT ;  /* 0x000000ff0400728c */ /* 0x000fd2000bf05270 */
[----:B------:R-:W-:Y:S05]  /*0830*/  BRA.U !UP0, `(.L_x_0) ;  /* 0x00000001081c7547 */ /* 0x000fea000b800000 */
[----:B------:R-:W-:-:S12]  /*0840*/  UIADD3 UR4, UPT, UPT, -UR4, URZ, URZ ;  /* 0x000000ff04047290 */ /* 0x000fd8000fffe1ff */
.L_x_6:
[----:B------:R-:W-:Y:S01]  /*0850*/  UIADD3 UR4, UPT, UPT, UR4, 0x1, URZ ;  /* 0x0000000104047890 */ /* 0x000fe2000fffe0ff */
[----:B-----5:R-:W-:-:S03]  /*0860*/  FFMA R5, R5, 1.0000009536743164062, R2 ;  /* 0x3f80000805057823 */ /* 0x020fc60000000002 */
[----:B------:R-:W-:Y:S01]  /*0870*/  UISETP.NE.AND UP0, UPT, UR4, URZ, UPT ;  /* 0x000000ff0400728c */ /* 0x000fe2000bf05270 */
[----:B------:R-:W-:-:S04]  /*0880*/  FFMA R2, R2, 0.99999898672103881836, R5 ;  /* 0x3f7fffef02027823 */ /* 0x000fc80000000005 */
[----:B------:R-:W-:-:S04]  /*0890*/  FFMA R7, R5, R2, R7 ;  /* 0x0000000205077223 */ /* 0x000fc80000000007 */
[----:B------:R-:W-:Y:S05]  /*08a0*/  BRA.U UP0, `(.L_x_6) ;  /* 0xfffffffd00e87547 */ /* 0x000fea000b83ffff */
.L_x_0:
[----:B-----5:R-:W0:Y:S02]  /*08b0*/  LDC.64 R2, c[0x0][0x390] ;  /* 0x0000e400ff027b82 */ /* 0x020e240000000a00 */
[----:B0-----:R-:W-:-:S05]  /*08c0*/  IMAD.WIDE R2, R0, 0x4, R2 ;  /* 0x0000000400027825 */ /* 0x001fca00078e0202 */
[----:B------:R-:W-:Y:S01]  /*08d0*/  STG.E desc[UR6][R2.64], R7 ;  /* 0x0000000702007986 */ /* 0x000fe2000c101906 */
[----:B------:R-:W-:Y:S05]  /*08e0*/  EXIT ;  /* 0x000000000000794d */ /* 0x000fea0003800000 */
.L_x_7:
[----:B------:R-:W-:-:S00]  /*08f0*/  BRA `(.L_x_7) ;  /* 0xfffffffc00fc7947 */ /* 0x000fc0000383ffff */
[----:B------:R-:W-:-:S00]  /*0900*/  NOP ;  /* 0x0000000000007918 */ /* 0x000fc00000000000 */
[----:B------:R-:W-:-:S00]  /*0910*/  NOP ;  /* 0x0000000000007918 */ /* 0x000fc00000000000 */
[----:B------:R-:W-:-:S00]  /*0920*/  NOP ;  /* 0x0000000000007918 */ /* 0x000fc00000000000 */
[----:B------:R-:W-:-:S00]  /*0930*/  NOP ;  /* 0x0000000000007918 */ /* 0x000fc00000000000 */
[----:B------:R-:W-:-:S00]  /*0940*/  NOP ;  /* 0x0000000000007918 */ /* 0x000fc00000000000 */
[----:B------:R-:W-:-:S00]  /*0950*/  NOP ;  /* 0x0000000000007918 */ /* 0x000fc00000000000 */
[----:B------:R-:W-:-:S00]  /*0960*/  NOP ;  /* 0x0000000000007918 */ /* 0x000fc00000000000 */
[----:B------:R-:W-:-:S00]  /*0970*/  NOP ;  /* 0x0000000000007918 */ /* 0x000fc00000000000 */
.L_x_8:


//--------------------- .nv.shared.reserved.0     --------------------------
	.section	.nv.shared.reserved.0,"aw",@nobits
	.weak		__nv_reservedSMEM_offset_0_alias
	.size		__nv_reservedSMEM_offset_0_alias, 0, 64
	.other		__nv_reservedSMEM_offset_0_alias,@"STO_CUDA_RESERVED_SHARED STV_DEFAULT"
__nv_reservedSMEM_offset_0_alias:
	.zero		0
	.zero		64


//--------------------- .nv.constant0._Z12flops_kernelPfS_S_ii --------------------------
	.section	.nv.constant0._Z12flops_kernelPfS_S_ii,"a",@progbits
	.sectionflags	@""
	.align	4
.nv.constant0._Z12flops_kernelPfS_S_ii:
	.zero		928


//--------------------- SYMBOLS --------------------------

	.type		.nv.reservedSmem.offset0,@object
	.size		.nv.reservedSmem.offset0,0x4
